//
// Generated by NVIDIA NVVM Compiler
//
// Compiler Build ID: CL-36424714
// Cuda compilation tools, release 13.0, V13.0.88
// Based on NVVM 20.0.0
//

.version 9.0
.target sm_100
.address_size 64

	// .globl	_Z3addPiS_S_

.visible .entry _Z3addPiS_S_(
	.param .u64 .ptr .align 1 _Z3addPiS_S__param_0,
	.param .u64 .ptr .align 1 _Z3addPiS_S__param_1,
	.param .u64 .ptr .align 1 _Z3addPiS_S__param_2
)
{
	.reg .pred 	%p<3>;
	.reg .b32 	%r<17>;
	.reg .b64 	%rd<11>;

	ld.param.u64 	%rd4, [_Z3addPiS_S__param_0];
	ld.param.u64 	%rd5, [_Z3addPiS_S__param_1];
	ld.param.u64 	%rd6, [_Z3addPiS_S__param_2];
	mov.u32 	%r7, %ctaid.x;
	mov.u32 	%r8, %ctaid.y;
	mov.u32 	%r1, %nctaid.x;
	mov.u32 	%r9, %tid.x;
	mov.u32 	%r2, %nctaid.y;
	mad.lo.s32 	%r10, %r9, %r2, %r8;
	mad.lo.s32 	%r16, %r10, %r1, %r7;
	setp.gt.s32 	%p1, %r16, 4999999;
	@%p1 bra 	$L__BB0_3;
	mov.u32 	%r11, %ntid.x;
	mul.lo.s32 	%r12, %r11, %r1;
	mul.lo.s32 	%r4, %r12, %r2;
	cvta.to.global.u64 	%rd1, %rd4;
	cvta.to.global.u64 	%rd2, %rd5;
	cvta.to.global.u64 	%rd3, %rd6;
$L__BB0_2:
	mul.wide.s32 	%rd7, %r16, 4;
	add.s64 	%rd8, %rd1, %rd7;
	ld.global.u32 	%r13, [%rd8];
	add.s64 	%rd9, %rd2, %rd7;
	ld.global.u32 	%r14, [%rd9];
	add.s32 	%r15, %r14, %r13;
	add.s64 	%rd10, %rd3, %rd7;
	st.global.u32 	[%rd10], %r15;
	add.s32 	%r16, %r16, %r4;
	setp.lt.s32 	%p2, %r16, 5000000;
	@%p2 bra 	$L__BB0_2;
$L__BB0_3:
	ret;

}


// ===== COMPILED SASS (sm_100) =====

	.target	sm_100

	.elftype	@"ET_EXEC"


//--------------------- .note.nv.tkinfo           --------------------------
	.section	.note.nv.tkinfo,"",@"SHT_NOTE"
	.sectionflags	@"SHF_NOTE_NV_TKINFO"
	.tkinfo
        /*0018*/ 	.word	0x00000002
        /*0030*/ 	.string	""
        /*0030*/ 	.string	"ptxas"
        /*0030*/ 	.string	"Cuda compilation tools, release 13.0, V13.0.88"
        /*0030*/ 	.string	"Build cuda_13.0.r13.0/compiler.36424714_0"
        /*0030*/ 	.string	"-arch sm_100 -m 64 "



//--------------------- .note.nv.cuinfo           --------------------------
	.section	.note.nv.cuinfo,"",@"SHT_NOTE"
	.sectionflags	@"SHF_NOTE_NV_CUINFO"
        /*0018*/ 	.short	0x0002
        /*001a*/ 	.short	0x0064
        /*001c*/ 	.short	0x0082
	.zero		2


//--------------------- .nv.info                  --------------------------
	.section	.nv.info,"",@"SHT_CUDA_INFO"
	.align	4


	//----- nvinfo : EIATTR_REGCOUNT
	.align		4
        /*0000*/ 	.byte	0x04, 0x2f
        /*0002*/ 	.short	(.L_1 - .L_0)
	.align		4
.L_0:
        /*0004*/ 	.word	index@(_Z3addPiS_S_)
        /*0008*/ 	.word	0x00000014


	//----- nvinfo : EIATTR_FRAME_SIZE
	.align		4
.L_1:
        /*000c*/ 	.byte	0x04, 0x11
        /*000e*/ 	.short	(.L_3 - .L_2)
	.align		4
.L_2:
        /*0010*/ 	.word	index@(_Z3addPiS_S_)
        /*0014*/ 	.word	0x00000000


	//----- nvinfo : EIATTR_MIN_STACK_SIZE
	.align		4
.L_3:
        /*0018*/ 	.byte	0x04, 0x12
        /*001a*/ 	.short	(.L_5 - .L_4)
	.align		4
.L_4:
        /*001c*/ 	.word	index@(_Z3addPiS_S_)
        /*0020*/ 	.word	0x00000000
.L_5:


//--------------------- .nv.compat                --------------------------
	.section	.nv.compat,"",@"SHT_CUDA_COMPAT_INFO"
	.align	4
        /*0000*/ 	.byte	0x02, 0x09, 0x00, 0x00, 0x02, 0x02, 0x01, 0x00, 0x02, 0x05, 0x05, 0x00, 0x03, 0x07, 0x01, 0x01
        /*0010*/ 	.byte	0x02, 0x03, 0x00, 0x00, 0x02, 0x06, 0x01, 0x00, 0x04, 0x0b, 0x08, 0x00, 0x09, 0x00, 0x00, 0x00
        /*0020*/ 	.byte	0x00, 0x00, 0x00, 0x00


//--------------------- .nv.info._Z3addPiS_S_     --------------------------
	.section	.nv.info._Z3addPiS_S_,"",@"SHT_CUDA_INFO"
	.sectionflags	@""
	.align	4


	//----- nvinfo : EIATTR_CUDA_API_VERSION
	.align		4
        /*0000*/ 	.byte	0x04, 0x37
        /*0002*/ 	.short	(.L_7 - .L_6)
.L_6:
        /*0004*/ 	.word	0x00000082


	//----- nvinfo : EIATTR_KPARAM_INFO
	.align		4
.L_7:
        /*0008*/ 	.byte	0x04, 0x17
        /*000a*/ 	.short	(.L_9 - .L_8)
.L_8:
        /*000c*/ 	.word	0x00000000
        /*0010*/ 	.short	0x0002
        /*0012*/ 	.short	0x0010
        /*0014*/ 	.byte	0x00, 0xf5, 0x21, 0x00


	//----- nvinfo : EIATTR_KPARAM_INFO
	.align		4
.L_9:
        /*0018*/ 	.byte	0x04, 0x17
        /*001a*/ 	.short	(.L_11 - .L_10)
.L_10:
        /*001c*/ 	.word	0x00000000
        /*0020*/ 	.short	0x0001
        /*0022*/ 	.short	0x0008
        /*0024*/ 	.byte	0x00, 0xf5, 0x21, 0x00


	//----- nvinfo : EIATTR_KPARAM_INFO
	.align		4
.L_11:
        /*0028*/ 	.byte	0x04, 0x17
        /*002a*/ 	.short	(.L_13 - .L_12)
.L_12:
        /*002c*/ 	.word	0x00000000
        /*0030*/ 	.short	0x0000
        /*0032*/ 	.short	0x0000
        /*0034*/ 	.byte	0x00, 0xf5, 0x21, 0x00


	//----- nvinfo : EIATTR_SPARSE_MMA_MASK
	.align		4
.L_13:
        /*0038*/ 	.byte	0x03, 0x50
        /*003a*/ 	.short	0x0000


	//----- nvinfo : EIATTR_MAXREG_COUNT
	.align		4
        /*003c*/ 	.byte	0x03, 0x1b
        /*003e*/ 	.short	0x00ff


	//----- nvinfo : EIATTR_MERCURY_ISA_VERSION
	.align		4
        /*0040*/ 	.byte	0x03, 0x5f
        /*0042*/ 	.short	0x0101


	//----- nvinfo : EIATTR_VRC_CTA_INIT_COUNT
	.align		4
        /*0044*/ 	.byte	0x02, 0x4a
	.zero		1
	.zero		1


	//----- nvinfo : EIATTR_EXIT_INSTR_OFFSETS
	.align		4
        /*0048*/ 	.byte	0x04, 0x1c
        /*004a*/ 	.short	(.L_15 - .L_14)


	//   ....[0]....
.L_14:
        /*004c*/ 	.word	0x00000090


	//   ....[1]....
        /*0050*/ 	.word	0x000001b0


	//----- nvinfo : EIATTR_CRS_STACK_SIZE
	.align		4
.L_15:
        /*0054*/ 	.byte	0x04, 0x1e
        /*0056*/ 	.short	(.L_17 - .L_16)
.L_16:
        /*0058*/ 	.word	0x00000000


	//----- nvinfo : EIATTR_CBANK_PARAM_SIZE
	.align		4
.L_17:
        /*005c*/ 	.byte	0x03, 0x19
        /*005e*/ 	.short	0x0018


	//----- nvinfo : EIATTR_PARAM_CBANK
	.align		4
        /*0060*/ 	.byte	0x04, 0x0a
        /*0062*/ 	.short	(.L_19 - .L_18)
	.align		4
.L_18:
        /*0064*/ 	.word	index@(.nv.constant0._Z3addPiS_S_)
        /*0068*/ 	.short	0x0380
        /*006a*/ 	.short	0x0018


	//----- nvinfo : EIATTR_SW_WAR
	.align		4
.L_19:
        /*006c*/ 	.byte	0x04, 0x36
        /*006e*/ 	.short	(.L_21 - .L_20)
.L_20:
        /*0070*/ 	.word	0x00000008
.L_21:


//--------------------- .nv.callgraph             --------------------------
	.section	.nv.callgraph,"",@"SHT_CUDA_CALLGRAPH"
	.align	4
	.sectionentsize	8
	.align		4
        /*0000*/ 	.word	0x00000000
	.align		4
        /*0004*/ 	.word	0xffffffff
	.align		4
        /*0008*/ 	.word	0x00000000
	.align		4
        /*000c*/ 	.word	0xfffffffe
	.align		4
        /*0010*/ 	.word	0x00000000
	.align		4
        /*0014*/ 	.word	0xfffffffd
	.align		4
        /*0018*/ 	.word	0x00000000
	.align		4
        /*001c*/ 	.word	0xfffffffc


//--------------------- .text._Z3addPiS_S_        --------------------------
	.section	.text._Z3addPiS_S_,"ax",@progbits
	.align	128
        .global         _Z3addPiS_S_
        .type           _Z3addPiS_S_,@function
        .size           _Z3addPiS_S_,(.L_x_2 - _Z3addPiS_S_)
        .other          _Z3addPiS_S_,@"STO_CUDA_ENTRY STV_DEFAULT"
_Z3addPiS_S_:
.text._Z3addPiS_S_:
[----:B------:R-:W-:Y:S01]  /*0000*/  LDC R1, c[0x0][0x37c] ;  /* 0x0000df00ff017b82 */ /* 0x000fe20000000800 */
[----:B------:R-:W0:Y:S07]  /*0010*/  S2R R0, SR_TID.X ;  /* 0x0000000000007919 */ /* 0x000e2e0000002100 */
[----:B------:R-:W1:Y:S08]  /*0020*/  LDC R9, c[0x0][0x370] ;  /* 0x0000dc00ff097b82 */ /* 0x000e700000000800 */
[----:B------:R-:W0:Y:S08]  /*0030*/  S2UR UR5, SR_CTAID.Y ;  /* 0x00000000000579c3 */ /* 0x000e300000002600 */
[----:B------:R-:W0:Y:S08]  /*0040*/  LDC R15, c[0x0][0x374] ;  /* 0x0000dd00ff0f7b82 */ /* 0x000e300000000800 */
[----:B------:R-:W1:Y:S01]  /*0050*/  S2UR UR4, SR_CTAID.X ;  /* 0x00000000000479c3 */ /* 0x000e620000002500 */
[----:B0-----:R-:W-:-:S04]  /*0060*/  IMAD R0, R0, R15, UR5 ;  /* 0x0000000500007e24 */ /* 0x001fc8000f8e020f */
[----:B-1----:R-:W-:-:S05]  /*0070*/  IMAD R0, R0, R9, UR4 ;  /* 0x0000000400007e24 */ /* 0x002fca000f8e0209 */
[----:B------:R-:W-:-:S13]  /*0080*/  ISETP.GT.AND P0, PT, R0, 0x4c4b3f, PT ;  /* 0x004c4b3f0000780c */ /* 0x000fda0003f04270 */
[----:B------:R-:W-:Y:S05]  /*0090*/  @P0 EXIT ;  /* 0x000000000000094d */ /* 0x000fea0003800000 */
[----:B------:R-:W0:Y:S01]  /*00a0*/  LDCU UR4, c[0x0][0x360] ;  /* 0x00006c00ff0477ac */ /* 0x000e220008000800 */
[----:B------:R-:W1:Y:S01]  /*00b0*/  LDC.64 R2, c[0x0][0x390] ;  /* 0x0000e400ff027b82 */ /* 0x000e620000000a00 */
[----:B------:R-:W2:Y:S07]  /*00c0*/  LDCU.64 UR6, c[0x0][0x358] ;  /* 0x00006b00ff0677ac */ /* 0x000eae0008000a00 */
[----:B------:R-:W3:Y:S08]  /*00d0*/  LDC.64 R4, c[0x0][0x380] ;  /* 0x0000e000ff047b82 */ /* 0x000ef00000000a00 */
[----:B------:R-:W4:Y:S01]  /*00e0*/  LDC.64 R6, c[0x0][0x388] ;  /* 0x0000e200ff067b82 */ /* 0x000f220000000a00 */
[----:B0-----:R-:W-:-:S04]  /*00f0*/  IMAD R8, R9, UR4, RZ ;  /* 0x0000000409087c24 */ /* 0x001fc8000f8e02ff */
[----:B--2---:R-:W-:-:S07]  /*0100*/  IMAD R15, R8, R15, RZ ;  /* 0x0000000f080f7224 */ /* 0x004fce00078e02ff */
.L_x_0:
[----:B---3--:R-:W-:-:S04]  /*0110*/  IMAD.WIDE R8, R0, 0x4, R4 ;  /* 0x0000000400087825 */ /* 0x008fc800078e0204 */
[C---:B----4-:R-:W-:Y:S02]  /*0120*/  IMAD.WIDE R10, R0.reuse, 0x4, R6 ;  /* 0x00000004000a7825 */ /* 0x050fe400078e0206 */
[----:B------:R-:W2:Y:S04]  /*0130*/  LDG.E R8, desc[UR6][R8.64] ;  /* 0x0000000608087981 */ /* 0x000ea8000c1e1900 */
[----:B------:R-:W2:Y:S01]  /*0140*/  LDG.E R11, desc[UR6][R10.64] ;  /* 0x000000060a0b7981 */ /* 0x000ea2000c1e1900 */
[----:B01----:R-:W-:Y:S01]  /*0150*/  IMAD.WIDE R12, R0, 0x4, R2 ;  /* 0x00000004000c7825 */ /* 0x003fe200078e0202 */
[----:B------:R-:W-:-:S04]  /*0160*/  IADD3 R0, PT, PT, R15, R0, RZ ;  /* 0x000000000f007210 */ /* 0x000fc80007ffe0ff */
[----:B------:R-:W-:Y:S02]  /*0170*/  ISETP.GE.AND P0, PT, R0, 0x4c4b40, PT ;  /* 0x004c4b400000780c */ /* 0x000fe40003f06270 */
[----:B--2---:R-:W-:-:S05]  /*0180*/  IADD3 R17, PT, PT, R8, R11, RZ ;  /* 0x0000000b08117210 */ /* 0x004fca0007ffe0ff */
[----:B------:R0:W-:Y:S06]  /*0190*/  STG.E desc[UR6][R12.64], R17 ;  /* 0x000000110c007986 */ /* 0x0001ec000c101906 */
[----:B------:R-:W-:Y:S05]  /*01a0*/  @!P0 BRA `(.L_x_0) ;  /* 0xfffffffc00d88947 */ /* 0x000fea000383ffff */
[----:B------:R-:W-:Y:S05]  /*01b0*/  EXIT ;  /* 0x000000000000794d */ /* 0x000fea0003800000 */
.L_x_1:
[----:B------:R-:W-:-:S00]  /*01c0*/  BRA `(.L_x_1) ;  /* 0xfffffffc00fc7947 */ /* 0x000fc0000383ffff */
[----:B------:R-:W-:-:S00]  /*01d0*/  NOP ;  /* 0x0000000000007918 */ /* 0x000fc00000000000 */
        /* <DEDUP_REMOVED lines=10> */
.L_x_2:


//--------------------- .nv.shared.reserved.0     --------------------------
	.section	.nv.shared.reserved.0,"aw",@nobits
	.weak		__nv_reservedSMEM_offset_0_alias
	.size		__nv_reservedSMEM_offset_0_alias, 0, 64
	.other		__nv_reservedSMEM_offset_0_alias,@"STO_CUDA_RESERVED_SHARED STV_DEFAULT"
__nv_reservedSMEM_offset_0_alias:
	.zero		0
	.zero		64


//--------------------- .nv.constant0._Z3addPiS_S_ --------------------------
	.section	.nv.constant0._Z3addPiS_S_,"a",@progbits
	.sectionflags	@""
	.align	4
.nv.constant0._Z3addPiS_S_:
	.zero		920


//--------------------- SYMBOLS --------------------------

	.type		.nv.reservedSmem.offset0,@object
	.size		.nv.reservedSmem.offset0,0x4
